//
// Generated by NVIDIA NVVM Compiler
//
// Compiler Build ID: CL-36424714
// Cuda compilation tools, release 13.0, V13.0.88
// Based on NVVM 20.0.0
//

.version 9.0
.target sm_100
.address_size 64

	// .globl	_Z14nms_kernel_optPK3BoxifPh
// _ZZ14nms_kernel_optPK3BoxifPhE10tile_boxes has been demoted

.visible .entry _Z14nms_kernel_optPK3BoxifPh(
	.param .u64 .ptr .align 1 _Z14nms_kernel_optPK3BoxifPh_param_0,
	.param .u32 _Z14nms_kernel_optPK3BoxifPh_param_1,
	.param .f32 _Z14nms_kernel_optPK3BoxifPh_param_2,
	.param .u64 .ptr .align 1 _Z14nms_kernel_optPK3BoxifPh_param_3
)
{
	.reg .pred 	%p<13>;
	.reg .b16 	%rs<2>;
	.reg .b32 	%r<38>;
	.reg .b32 	%f<47>;
	.reg .b64 	%rd<11>;
	// demoted variable
	.shared .align 4 .b8 _ZZ14nms_kernel_optPK3BoxifPhE10tile_boxes[6144];
	ld.param.u64 	%rd4, [_Z14nms_kernel_optPK3BoxifPh_param_0];
	ld.param.u32 	%r21, [_Z14nms_kernel_optPK3BoxifPh_param_1];
	ld.param.f32 	%f12, [_Z14nms_kernel_optPK3BoxifPh_param_2];
	ld.param.u64 	%rd3, [_Z14nms_kernel_optPK3BoxifPh_param_3];
	cvta.to.global.u64 	%rd1, %rd4;
	mov.u32 	%r22, %ctaid.x;
	mov.u32 	%r1, %ntid.x;
	mov.u32 	%r2, %tid.x;
	mad.lo.s32 	%r3, %r22, %r1, %r2;
	setp.ge.s32 	%p1, %r3, %r21;
	@%p1 bra 	$L__BB0_2;
	mul.wide.s32 	%rd5, %r3, 24;
	add.s64 	%rd6, %rd1, %rd5;
	ld.global.f32 	%f42, [%rd6];
	ld.global.f32 	%f43, [%rd6+4];
	ld.global.f32 	%f44, [%rd6+8];
	ld.global.f32 	%f45, [%rd6+12];
	ld.global.f32 	%f46, [%rd6+20];
$L__BB0_2:
	add.s32 	%r23, %r1, %r21;
	add.s32 	%r4, %r23, -1;
	setp.gt.u32 	%p2, %r1, %r4;
	@%p2 bra 	$L__BB0_16;
	sub.f32 	%f14, %f44, %f42;
	sub.f32 	%f15, %f45, %f43;
	mul.f32 	%f11, %f14, %f15;
	mul.lo.s32 	%r5, %r21, %r3;
	div.u32 	%r25, %r4, %r1;
	max.u32 	%r6, %r25, 1;
	cvta.to.global.u64 	%rd2, %rd3;
	mov.b32 	%r33, 0;
$L__BB0_4:
	mul.lo.s32 	%r34, %r33, %r1;
	add.s32 	%r9, %r34, %r2;
	setp.ge.s32 	%p3, %r9, %r21;
	@%p3 bra 	$L__BB0_6;
	mul.wide.s32 	%rd7, %r9, 24;
	add.s64 	%rd8, %rd1, %rd7;
	ld.global.f32 	%f16, [%rd8];
	ld.global.f32 	%f17, [%rd8+4];
	ld.global.f32 	%f18, [%rd8+8];
	ld.global.f32 	%f19, [%rd8+12];
	ld.global.f32 	%f20, [%rd8+16];
	ld.global.f32 	%f21, [%rd8+20];
	mov.u32 	%r26, _ZZ14nms_kernel_optPK3BoxifPhE10tile_boxes;
	mad.lo.s32 	%r27, %r2, 24, %r26;
	st.shared.f32 	[%r27], %f16;
	st.shared.f32 	[%r27+4], %f17;
	st.shared.f32 	[%r27+8], %f18;
	st.shared.f32 	[%r27+12], %f19;
	st.shared.f32 	[%r27+16], %f20;
	st.shared.f32 	[%r27+20], %f21;
$L__BB0_6:
	setp.ge.s32 	%p4, %r3, %r21;
	bar.sync 	0;
	@%p4 bra 	$L__BB0_15;
	add.s32 	%r28, %r34, %r1;
	min.u32 	%r29, %r28, %r21;
	add.s32 	%r30, %r3, 1;
	setp.le.s32 	%p5, %r29, %r30;
	@%p5 bra 	$L__BB0_15;
	neg.s32 	%r37, %r1;
	add.s32 	%r35, %r5, %r34;
	mov.u32 	%r32, _ZZ14nms_kernel_optPK3BoxifPhE10tile_boxes;
	add.s32 	%r36, %r32, 12;
$L__BB0_9:
	setp.ge.s32 	%p6, %r34, %r21;
	@%p6 bra 	$L__BB0_15;
	setp.le.s32 	%p7, %r34, %r3;
	@%p7 bra 	$L__BB0_14;
	ld.shared.f32 	%f22, [%r36+8];
	setp.neu.f32 	%p8, %f46, %f22;
	@%p8 bra 	$L__BB0_14;
	ld.shared.f32 	%f23, [%r36];
	ld.shared.f32 	%f24, [%r36+-4];
	ld.shared.f32 	%f25, [%r36+-8];
	ld.shared.f32 	%f26, [%r36+-12];
	max.f32 	%f27, %f42, %f26;
	max.f32 	%f28, %f43, %f25;
	min.f32 	%f29, %f44, %f24;
	min.f32 	%f30, %f45, %f23;
	sub.f32 	%f31, %f29, %f27;
	max.f32 	%f32, %f31, 0f00000000;
	sub.f32 	%f33, %f30, %f28;
	max.f32 	%f34, %f33, 0f00000000;
	mul.f32 	%f35, %f34, %f32;
	sub.f32 	%f36, %f24, %f26;
	sub.f32 	%f37, %f23, %f25;
	fma.rn.f32 	%f38, %f37, %f36, %f11;
	sub.f32 	%f39, %f38, %f35;
	setp.le.f32 	%p9, %f39, 0f00000000;
	div.rn.f32 	%f40, %f35, %f39;
	selp.f32 	%f41, 0f00000000, %f40, %p9;
	setp.leu.f32 	%p10, %f41, %f12;
	@%p10 bra 	$L__BB0_14;
	cvt.s64.s32 	%rd9, %r35;
	add.s64 	%rd10, %rd2, %rd9;
	mov.b16 	%rs1, 1;
	st.global.u8 	[%rd10], %rs1;
$L__BB0_14:
	add.s32 	%r37, %r37, 1;
	setp.ne.s32 	%p11, %r37, 0;
	add.s32 	%r36, %r36, 24;
	add.s32 	%r35, %r35, 1;
	add.s32 	%r34, %r34, 1;
	@%p11 bra 	$L__BB0_9;
$L__BB0_15:
	bar.sync 	0;
	add.s32 	%r33, %r33, 1;
	setp.ne.s32 	%p12, %r33, %r6;
	@%p12 bra 	$L__BB0_4;
$L__BB0_16:
	ret;

}


// ===== COMPILED SASS (sm_100) =====

	.target	sm_100

	.elftype	@"ET_EXEC"


//--------------------- .note.nv.tkinfo           --------------------------
	.section	.note.nv.tkinfo,"",@"SHT_NOTE"
	.sectionflags	@"SHF_NOTE_NV_TKINFO"
	.tkinfo
        /*0018*/ 	.word	0x00000002
        /*0030*/ 	.string	""
        /*0030*/ 	.string	"ptxas"
        /*0030*/ 	.string	"Cuda compilation tools, release 13.0, V13.0.88"
        /*0030*/ 	.string	"Build cuda_13.0.r13.0/compiler.36424714_0"
        /*0030*/ 	.string	"-arch sm_100 -m 64 "



//--------------------- .note.nv.cuinfo           --------------------------
	.section	.note.nv.cuinfo,"",@"SHT_NOTE"
	.sectionflags	@"SHF_NOTE_NV_CUINFO"
        /*0018*/ 	.short	0x0002
        /*001a*/ 	.short	0x0064
        /*001c*/ 	.short	0x0082
	.zero		2


//--------------------- .nv.info                  --------------------------
	.section	.nv.info,"",@"SHT_CUDA_INFO"
	.align	4


	//----- nvinfo : EIATTR_REGCOUNT
	.align		4
        /*0000*/ 	.byte	0x04, 0x2f
        /*0002*/ 	.short	(.L_1 - .L_0)
	.align		4
.L_0:
        /*0004*/ 	.word	index@(_Z14nms_kernel_optPK3BoxifPh)
        /*0008*/ 	.word	0x0000001c


	//----- nvinfo : EIATTR_FRAME_SIZE
	.align		4
.L_1:
        /*000c*/ 	.byte	0x04, 0x11
        /*000e*/ 	.short	(.L_3 - .L_2)
	.align		4
.L_2:
        /*0010*/ 	.word	index@($__internal_0_$__cuda_sm3x_div_rn_noftz_f32_slowpath)
        /*0014*/ 	.word	0x00000000


	//----- nvinfo : EIATTR_FRAME_SIZE
	.align		4
.L_3:
        /*0018*/ 	.byte	0x04, 0x11
        /*001a*/ 	.short	(.L_5 - .L_4)
	.align		4
.L_4:
        /*001c*/ 	.word	index@(_Z14nms_kernel_optPK3BoxifPh)
        /*0020*/ 	.word	0x00000000


	//----- nvinfo : EIATTR_MIN_STACK_SIZE
	.align		4
.L_5:
        /*0024*/ 	.byte	0x04, 0x12
        /*0026*/ 	.short	(.L_7 - .L_6)
	.align		4
.L_6:
        /*0028*/ 	.word	index@(_Z14nms_kernel_optPK3BoxifPh)
        /*002c*/ 	.word	0x00000000
.L_7:


//--------------------- .nv.compat                --------------------------
	.section	.nv.compat,"",@"SHT_CUDA_COMPAT_INFO"
	.align	4
        /*0000*/ 	.byte	0x02, 0x09, 0x00, 0x00, 0x02, 0x02, 0x01, 0x00, 0x02, 0x05, 0x05, 0x00, 0x03, 0x07, 0x01, 0x01
        /*0010*/ 	.byte	0x02, 0x03, 0x00, 0x00, 0x02, 0x06, 0x01, 0x00, 0x04, 0x0b, 0x08, 0x00, 0x01, 0x00, 0x00, 0x00
        /*0020*/ 	.byte	0x00, 0x00, 0x00, 0x00


//--------------------- .nv.info._Z14nms_kernel_optPK3BoxifPh --------------------------
	.section	.nv.info._Z14nms_kernel_optPK3BoxifPh,"",@"SHT_CUDA_INFO"
	.sectionflags	@""
	.align	4


	//----- nvinfo : EIATTR_CUDA_API_VERSION
	.align		4
        /*0000*/ 	.byte	0x04, 0x37
        /*0002*/ 	.short	(.L_9 - .L_8)
.L_8:
        /*0004*/ 	.word	0x00000082


	//----- nvinfo : EIATTR_KPARAM_INFO
	.align		4
.L_9:
        /*0008*/ 	.byte	0x04, 0x17
        /*000a*/ 	.short	(.L_11 - .L_10)
.L_10:
        /*000c*/ 	.word	0x00000000
        /*0010*/ 	.short	0x0003
        /*0012*/ 	.short	0x0010
        /*0014*/ 	.byte	0x00, 0xf5, 0x21, 0x00


	//----- nvinfo : EIATTR_KPARAM_INFO
	.align		4
.L_11:
        /*0018*/ 	.byte	0x04, 0x17
        /*001a*/ 	.short	(.L_13 - .L_12)
.L_12:
        /*001c*/ 	.word	0x00000000
        /*0020*/ 	.short	0x0002
        /*0022*/ 	.short	0x000c
        /*0024*/ 	.byte	0x00, 0xf0, 0x11, 0x00


	//----- nvinfo : EIATTR_KPARAM_INFO
	.align		4
.L_13:
        /*0028*/ 	.byte	0x04, 0x17
        /*002a*/ 	.short	(.L_15 - .L_14)
.L_14:
        /*002c*/ 	.word	0x00000000
        /*0030*/ 	.short	0x0001
        /*0032*/ 	.short	0x0008
        /*0034*/ 	.byte	0x00, 0xf0, 0x11, 0x00


	//----- nvinfo : EIATTR_KPARAM_INFO
	.align		4
.L_15:
        /*0038*/ 	.byte	0x04, 0x17
        /*003a*/ 	.short	(.L_17 - .L_16)
.L_16:
        /*003c*/ 	.word	0x00000000
        /*0040*/ 	.short	0x0000
        /*0042*/ 	.short	0x0000
        /*0044*/ 	.byte	0x00, 0xf5, 0x21, 0x00


	//----- nvinfo : EIATTR_SPARSE_MMA_MASK
	.align		4
.L_17:
        /*0048*/ 	.byte	0x03, 0x50
        /*004a*/ 	.short	0x0000


	//----- nvinfo : EIATTR_MAXREG_COUNT
	.align		4
        /*004c*/ 	.byte	0x03, 0x1b
        /*004e*/ 	.short	0x00ff


	//----- nvinfo : EIATTR_NUM_BARRIERS
	.align		4
        /*0050*/ 	.byte	0x02, 0x4c
        /*0052*/ 	.byte	0x01
	.zero		1


	//----- nvinfo : EIATTR_MERCURY_ISA_VERSION
	.align		4
        /*0054*/ 	.byte	0x03, 0x5f
        /*0056*/ 	.short	0x0101


	//----- nvinfo : EIATTR_VRC_CTA_INIT_COUNT
	.align		4
        /*0058*/ 	.byte	0x02, 0x4a
	.zero		1
	.zero		1


	//----- nvinfo : EIATTR_EXIT_INSTR_OFFSETS
	.align		4
        /*005c*/ 	.byte	0x04, 0x1c
        /*005e*/ 	.short	(.L_19 - .L_18)


	//   ....[0]....
.L_18:
        /*0060*/ 	.word	0x00000140


	//   ....[1]....
        /*0064*/ 	.word	0x00000890


	//----- nvinfo : EIATTR_CRS_STACK_SIZE
	.align		4
.L_19:
        /*0068*/ 	.byte	0x04, 0x1e
        /*006a*/ 	.short	(.L_21 - .L_20)
.L_20:
        /*006c*/ 	.word	0x00000000


	//----- nvinfo : EIATTR_CBANK_PARAM_SIZE
	.align		4
.L_21:
        /*0070*/ 	.byte	0x03, 0x19
        /*0072*/ 	.short	0x0018


	//----- nvinfo : EIATTR_PARAM_CBANK
	.align		4
        /*0074*/ 	.byte	0x04, 0x0a
        /*0076*/ 	.short	(.L_23 - .L_22)
	.align		4
.L_22:
        /*0078*/ 	.word	index@(.nv.constant0._Z14nms_kernel_optPK3BoxifPh)
        /*007c*/ 	.short	0x0380
        /*007e*/ 	.short	0x0018


	//----- nvinfo : EIATTR_SW_WAR
	.align		4
.L_23:
        /*0080*/ 	.byte	0x04, 0x36
        /*0082*/ 	.short	(.L_25 - .L_24)
.L_24:
        /*0084*/ 	.word	0x00000008
.L_25:


//--------------------- .nv.callgraph             --------------------------
	.section	.nv.callgraph,"",@"SHT_CUDA_CALLGRAPH"
	.align	4
	.sectionentsize	8
	.align		4
        /*0000*/ 	.word	0x00000000
	.align		4
        /*0004*/ 	.word	0xffffffff
	.align		4
        /*0008*/ 	.word	0x00000000
	.align		4
        /*000c*/ 	.word	0xfffffffe
	.align		4
        /*0010*/ 	.word	0x00000000
	.align		4
        /*0014*/ 	.word	0xfffffffd
	.align		4
        /*0018*/ 	.word	0x00000000
	.align		4
        /*001c*/ 	.word	0xfffffffc


//--------------------- .text._Z14nms_kernel_optPK3BoxifPh --------------------------
	.section	.text._Z14nms_kernel_optPK3BoxifPh,"ax",@progbits
	.align	128
        .global         _Z14nms_kernel_optPK3BoxifPh
        .type           _Z14nms_kernel_optPK3BoxifPh,@function
        .size           _Z14nms_kernel_optPK3BoxifPh,(.L_x_22 - _Z14nms_kernel_optPK3BoxifPh)
        .other          _Z14nms_kernel_optPK3BoxifPh,@"STO_CUDA_ENTRY STV_DEFAULT"
_Z14nms_kernel_optPK3BoxifPh:
.text._Z14nms_kernel_optPK3BoxifPh:
[----:B------:R-:W-:Y:S01]  /*0000*/  LDC R1, c[0x0][0x37c] ;  /* 0x0000df00ff017b82 */ /* 0x000fe20000000800 */
[----:B------:R-:W0:Y:S07]  /*0010*/  S2R R18, SR_TID.X ;  /* 0x0000000000127919 */ /* 0x000e2e0000002100 */
[----:B------:R-:W0:Y:S01]  /*0020*/  S2UR UR4, SR_CTAID.X ;  /* 0x00000000000479c3 */ /* 0x000e220000002500 */
[----:B------:R-:W1:Y:S01]  /*0030*/  LDCU.64 UR8, c[0x0][0x358] ;  /* 0x00006b00ff0877ac */ /* 0x000e620008000a00 */
[----:B------:R-:W-:Y:S06]  /*0040*/  BSSY.RECONVERGENT B0, `(.L_x_0) ;  /* 0x000000f000007945 */ /* 0x000fec0003800200 */
[----:B------:R-:W0:Y:S08]  /*0050*/  LDC R21, c[0x0][0x360] ;  /* 0x0000d800ff157b82 */ /* 0x000e300000000800 */
[----:B------:R-:W2:Y:S01]  /*0060*/  LDC R2, c[0x0][0x388] ;  /* 0x0000e200ff027b82 */ /* 0x000ea20000000800 */
[----:B0-----:R-:W-:-:S05]  /*0070*/  IMAD R19, R21, UR4, R18 ;  /* 0x0000000415137c24 */ /* 0x001fca000f8e0212 */
[----:B--2---:R-:W-:Y:S02]  /*0080*/  ISETP.GE.AND P0, PT, R19, R2, PT ;  /* 0x000000021300720c */ /* 0x004fe40003f06270 */
[----:B------:R-:W-:-:S04]  /*0090*/  IADD3 R0, PT, PT, R21, -0x1, R2 ;  /* 0xffffffff15007810 */ /* 0x000fc80007ffe002 */
[----:B------:R-:W-:-:S07]  /*00a0*/  ISETP.GT.U32.AND P1, PT, R21, R0, PT ;  /* 0x000000001500720c */ /* 0x000fce0003f24070 */
[----:B-1----:R-:W-:Y:S06]  /*00b0*/  @P0 BRA `(.L_x_1) ;  /* 0x00000000001c0947 */ /* 0x002fec0003800000 */
[----:B------:R-:W0:Y:S02]  /*00c0*/  LDC.64 R2, c[0x0][0x380] ;  /* 0x0000e000ff027b82 */ /* 0x000e240000000a00 */
[----:B0-----:R-:W-:-:S05]  /*00d0*/  IMAD.WIDE R2, R19, 0x18, R2 ;  /* 0x0000001813027825 */ /* 0x001fca00078e0202 */
[----:B------:R0:W5:Y:S04]  /*00e0*/  LDG.E R16, desc[UR8][R2.64] ;  /* 0x0000000802107981 */ /* 0x000168000c1e1900 */
[----:B------:R0:W5:Y:S04]  /*00f0*/  LDG.E R17, desc[UR8][R2.64+0x4] ;  /* 0x0000040802117981 */ /* 0x000168000c1e1900 */
[----:B------:R0:W5:Y:S04]  /*0100*/  LDG.E R15, desc[UR8][R2.64+0x8] ;  /* 0x00000808020f7981 */ /* 0x000168000c1e1900 */
[----:B------:R0:W5:Y:S04]  /*0110*/  LDG.E R14, desc[UR8][R2.64+0xc] ;  /* 0x00000c08020e7981 */ /* 0x000168000c1e1900 */
[----:B------:R0:W5:Y:S02]  /*0120*/  LDG.E R13, desc[UR8][R2.64+0x14] ;  /* 0x00001408020d7981 */ /* 0x000164000c1e1900 */
.L_x_1:
[----:B------:R-:W-:Y:S05]  /*0130*/  BSYNC.RECONVERGENT B0 ;  /* 0x0000000000007941 */ /* 0x000fea0003800200 */
.L_x_0:
[----:B------:R-:W-:Y:S05]  /*0140*/  @P1 EXIT ;  /* 0x000000000000194d */ /* 0x000fea0003800000 */
[----:B------:R-:W1:Y:S01]  /*0150*/  I2F.U32.RP R4, R21 ;  /* 0x0000001500047306 */ /* 0x000e620000209000 */
[----:B------:R-:W-:Y:S01]  /*0160*/  ISETP.NE.U32.AND P2, PT, R21, RZ, PT ;  /* 0x000000ff1500720c */ /* 0x000fe20003f45070 */
[----:B-----5:R-:W-:Y:S01]  /*0170*/  FADD R12, -R16, R15 ;  /* 0x0000000f100c7221 */ /* 0x020fe20000000100 */
[----:B------:R-:W-:-:S05]  /*0180*/  UMOV UR4, URZ ;  /* 0x000000ff00047c82 */ /* 0x000fca0008000000 */
[----:B-1----:R-:W0:Y:S02]  /*0190*/  MUFU.RCP R4, R4 ;  /* 0x0000000400047308 */ /* 0x002e240000001000 */
[----:B0-----:R-:W-:-:S06]  /*01a0*/  VIADD R2, R4, 0xffffffe ;  /* 0x0ffffffe04027836 */ /* 0x001fcc0000000000 */
[----:B------:R0:W1:Y:S02]  /*01b0*/  F2I.FTZ.U32.TRUNC.NTZ R3, R2 ;  /* 0x0000000200037305 */ /* 0x000064000021f000 */
[----:B0-----:R-:W-:Y:S02]  /*01c0*/  IMAD.MOV.U32 R2, RZ, RZ, RZ ;  /* 0x000000ffff027224 */ /* 0x001fe400078e00ff */
[----:B-1----:R-:W-:-:S04]  /*01d0*/  IMAD.MOV R6, RZ, RZ, -R3 ;  /* 0x000000ffff067224 */ /* 0x002fc800078e0a03 */
[----:B------:R-:W-:-:S04]  /*01e0*/  IMAD R5, R6, R21, RZ ;  /* 0x0000001506057224 */ /* 0x000fc800078e02ff */
[----:B------:R-:W-:-:S06]  /*01f0*/  IMAD.HI.U32 R3, R3, R5, R2 ;  /* 0x0000000503037227 */ /* 0x000fcc00078e0002 */
[----:B------:R-:W-:-:S04]  /*0200*/  IMAD.HI.U32 R11, R3, R0, RZ ;  /* 0x00000000030b7227 */ /* 0x000fc800078e00ff */
[----:B------:R-:W-:-:S04]  /*0210*/  IMAD.MOV R3, RZ, RZ, -R11 ;  /* 0x000000ffff037224 */ /* 0x000fc800078e0a0b */
[----:B------:R-:W-:Y:S02]  /*0220*/  IMAD R0, R21, R3, R0 ;  /* 0x0000000315007224 */ /* 0x000fe400078e0200 */
[----:B------:R-:W-:-:S03]  /*0230*/  FADD R3, -R17, R14 ;  /* 0x0000000e11037221 */ /* 0x000fc60000000100 */
[----:B------:R-:W-:Y:S01]  /*0240*/  ISETP.GE.U32.AND P0, PT, R0, R21, PT ;  /* 0x000000150000720c */ /* 0x000fe20003f06070 */
[----:B------:R-:W-:-:S12]  /*0250*/  FMUL R12, R12, R3 ;  /* 0x000000030c0c7220 */ /* 0x000fd80000400000 */
[----:B------:R-:W-:Y:S02]  /*0260*/  @P0 IMAD.IADD R0, R0, 0x1, -R21 ;  /* 0x0000000100000824 */ /* 0x000fe400078e0a15 */
[----:B------:R-:W-:-:S03]  /*0270*/  @P0 VIADD R11, R11, 0x1 ;  /* 0x000000010b0b0836 */ /* 0x000fc60000000000 */
[----:B------:R-:W-:-:S13]  /*0280*/  ISETP.GE.U32.AND P1, PT, R0, R21, PT ;  /* 0x000000150000720c */ /* 0x000fda0003f26070 */
[----:B------:R-:W-:Y:S01]  /*0290*/  @P1 VIADD R11, R11, 0x1 ;  /* 0x000000010b0b1836 */ /* 0x000fe20000000000 */
[----:B------:R-:W-:-:S04]  /*02a0*/  @!P2 LOP3.LUT R11, RZ, R21, RZ, 0x33, !PT ;  /* 0x00000015ff0ba212 */ /* 0x000fc800078e33ff */
[----:B------:R-:W-:-:S07]  /*02b0*/  VIMNMX.U32 R11, PT, PT, R11, 0x1, !PT ;  /* 0x000000010b0b7848 */ /* 0x000fce0007fe0000 */
.L_x_9:
[----:B0-----:R-:W0:Y:S01]  /*02c0*/  LDCU UR10, c[0x0][0x388] ;  /* 0x00007100ff0a77ac */ /* 0x001e220008000800 */
[----:B------:R-:W-:Y:S02]  /*02d0*/  IMAD R10, R21, UR4, RZ ;  /* 0x00000004150a7c24 */ /* 0x000fe4000f8e02ff */
[----:B------:R-:W-:Y:S01]  /*02e0*/  VIADD R25, R19, 0x1 ;  /* 0x0000000113197836 */ /* 0x000fe20000000000 */
[----:B------:R-:W1:Y:S01]  /*02f0*/  LDCU UR11, c[0x0][0x388] ;  /* 0x00007100ff0b77ac */ /* 0x000e620008000800 */
[----:B------:R-:W-:Y:S01]  /*0300*/  IMAD.IADD R5, R10, 0x1, R18 ;  /* 0x000000010a057824 */ /* 0x000fe200078e0212 */
[----:B------:R-:W2:Y:S04]  /*0310*/  LDCU UR7, c[0x0][0x38c] ;  /* 0x00007180ff0777ac */ /* 0x000ea80008000800 */
[----:B0-----:R-:W-:-:S13]  /*0320*/  ISETP.GE.AND P0, PT, R5, UR10, PT ;  /* 0x0000000a05007c0c */ /* 0x001fda000bf06270 */
[----:B------:R-:W0:Y:S02]  /*0330*/  @!P0 LDC.64 R2, c[0x0][0x380] ;  /* 0x0000e000ff028b82 */ /* 0x000e240000000a00 */
[----:B0-----:R-:W-:-:S05]  /*0340*/  @!P0 IMAD.WIDE R2, R5, 0x18, R2 ;  /* 0x0000001805028825 */ /* 0x001fca00078e0202 */
[----:B------:R-:W3:Y:S04]  /*0350*/  @!P0 LDG.E R4, desc[UR8][R2.64] ;  /* 0x0000000802048981 */ /* 0x000ee8000c1e1900 */
[----:B------:R-:W3:Y:S04]  /*0360*/  @!P0 LDG.E R5, desc[UR8][R2.64+0x4] ;  /* 0x0000040802058981 */ /* 0x000ee8000c1e1900 */
[----:B------:R-:W4:Y:S04]  /*0370*/  @!P0 LDG.E R6, desc[UR8][R2.64+0x8] ;  /* 0x0000080802068981 */ /* 0x000f28000c1e1900 */
[----:B------:R-:W4:Y:S04]  /*0380*/  @!P0 LDG.E R7, desc[UR8][R2.64+0xc] ;  /* 0x00000c0802078981 */ /* 0x000f28000c1e1900 */
[----:B------:R-:W5:Y:S04]  /*0390*/  @!P0 LDG.E R8, desc[UR8][R2.64+0x10] ;  /* 0x0000100802088981 */ /* 0x000f68000c1e1900 */
[----:B------:R-:W5:Y:S01]  /*03a0*/  @!P0 LDG.E R9, desc[UR8][R2.64+0x14] ;  /* 0x0000140802098981 */ /* 0x000f62000c1e1900 */
[----:B------:R-:W-:Y:S01]  /*03b0*/  @!P0 MOV R0, 0x400 ;  /* 0x0000040000008802 */ /* 0x000fe20000000f00 */
[----:B------:R-:W-:Y:S01]  /*03c0*/  UIADD3 UR4, UPT, UPT, UR4, 0x1, URZ ;  /* 0x0000000104047890 */ /* 0x000fe2000fffe0ff */
[----:B------:R-:W-:Y:S01]  /*03d0*/  BSSY.RECONVERGENT B0, `(.L_x_2) ;  /* 0x0000049000007945 */ /* 0x000fe20003800200 */
[----:B------:R-:W0:Y:S04]  /*03e0*/  @!P0 S2R R23, SR_CgaCtaId ;  /* 0x0000000000178919 */ /* 0x000e280000008800 */
[----:B------:R-:W-:-:S02]  /*03f0*/  ISETP.NE.AND P2, PT, R11, UR4, PT ;  /* 0x000000040b007c0c */ /* 0x000fc4000bf45270 */
[----:B0-----:R-:W-:Y:S02]  /*0400*/  @!P0 LEA R23, R23, R0, 0x18 ;  /* 0x0000000017178211 */ /* 0x001fe400078ec0ff */
[----:B------:R-:W-:-:S03]  /*0410*/  VIADDMNMX.U32 R0, R10, R21, UR10, PT ;  /* 0x0000000a0a007e46 */ /* 0x000fc6000b800015 */
[----:B------:R-:W-:-:S05]  /*0420*/  @!P0 IMAD R23, R18, 0x18, R23 ;  /* 0x0000001812178824 */ /* 0x000fca00078e0217 */
[----:B---3--:R0:W-:Y:S04]  /*0430*/  @!P0 STS.64 [R23], R4 ;  /* 0x0000000417008388 */ /* 0x0081e80000000a00 */
[----:B----4-:R0:W-:Y:S04]  /*0440*/  @!P0 STS.64 [R23+0x8], R6 ;  /* 0x0000080617008388 */ /* 0x0101e80000000a00 */
[----:B-----5:R0:W-:Y:S01]  /*0450*/  @!P0 STS.64 [R23+0x10], R8 ;  /* 0x0000100817008388 */ /* 0x0201e20000000a00 */
[----:B------:R-:W-:Y:S01]  /*0460*/  BAR.SYNC.DEFER_BLOCKING 0x0 ;  /* 0x0000000000007b1d */ /* 0x000fe20000010000 */
[----:B------:R-:W-:-:S04]  /*0470*/  ISETP.GT.AND P0, PT, R0, R25, PT ;  /* 0x000000190000720c */ /* 0x000fc80003f04270 */
[----:B------:R-:W-:-:S13]  /*0480*/  ISETP.GE.OR P0, PT, R19, UR10, !P0 ;  /* 0x0000000a13007c0c */ /* 0x000fda000c706670 */
[----:B012---:R-:W-:Y:S05]  /*0490*/  @P0 BRA `(.L_x_3) ;  /* 0x0000000000f00947 */ /* 0x007fea0003800000 */
[----:B------:R-:W0:Y:S01]  /*04a0*/  S2UR UR6, SR_CgaCtaId ;  /* 0x00000000000679c3 */ /* 0x000e220000008800 */
[----:B------:R-:W-:Y:S01]  /*04b0*/  UMOV UR5, 0x400 ;  /* 0x0000040000057882 */ /* 0x000fe20000000000 */
[----:B------:R-:W-:Y:S02]  /*04c0*/  IMAD R5, R19, UR10, R10 ;  /* 0x0000000a13057c24 */ /* 0x000fe4000f8e020a */
[----:B------:R-:W-:Y:S01]  /*04d0*/  IMAD.MOV R8, RZ, RZ, -R21 ;  /* 0x000000ffff087224 */ /* 0x000fe200078e0a15 */
[----:B0-----:R-:W-:-:S04]  /*04e0*/  ULEA UR5, UR6, UR5, 0x18 ;  /* 0x0000000506057291 */ /* 0x001fc8000f8ec0ff */
[----:B------:R-:W-:-:S06]  /*04f0*/  UIADD3 UR5, UPT, UPT, UR5, 0xc, URZ ;  /* 0x0000000c05057890 */ /* 0x000fcc000fffe0ff */
[----:B------:R-:W-:-:S07]  /*0500*/  IMAD.U32 R4, RZ, RZ, UR5 ;  /* 0x00000005ff047e24 */ /* 0x000fce000f8e00ff */
.L_x_8:
[----:B------:R-:W-:-:S13]  /*0510*/  ISETP.GE.AND P0, PT, R10, UR11, PT ;  /* 0x0000000b0a007c0c */ /* 0x000fda000bf06270 */
[----:B0-----:R-:W-:Y:S05]  /*0520*/  @P0 BRA `(.L_x_3) ;  /* 0x0000000000cc0947 */ /* 0x001fea0003800000 */
[----:B------:R-:W-:Y:S01]  /*0530*/  ISETP.GT.AND P0, PT, R10, R19, PT ;  /* 0x000000130a00720c */ /* 0x000fe20003f04270 */
[----:B------:R-:W-:-:S12]  /*0540*/  BSSY.RECONVERGENT B1, `(.L_x_4) ;  /* 0x000002b000017945 */ /* 0x000fd80003800200 */
[----:B------:R-:W-:Y:S05]  /*0550*/  @!P0 BRA `(.L_x_5) ;  /* 0x0000000000a48947 */ /* 0x000fea0003800000 */
[----:B------:R-:W0:Y:S02]  /*0560*/  LDS R0, [R4+0x8] ;  /* 0x0000080004007984 */ /* 0x000e240000000800 */
[----:B0-----:R-:W-:-:S13]  /*0570*/  FSETP.NEU.AND P0, PT, R13, R0, PT ;  /* 0x000000000d00720b */ /* 0x001fda0003f0d000 */
[----:B------:R-:W-:Y:S05]  /*0580*/  @P0 BRA `(.L_x_5) ;  /* 0x0000000000980947 */ /* 0x000fea0003800000 */
[----:B------:R-:W0:Y:S01]  /*0590*/  LDS R0, [R4+-0x4] ;  /* 0xfffffc0004007984 */ /* 0x000e220000000800 */
[----:B------:R-:W-:Y:S03]  /*05a0*/  BSSY.RECONVERGENT B2, `(.L_x_6) ;  /* 0x000001d000027945 */ /* 0x000fe60003800200 */
[----:B------:R-:W1:Y:S04]  /*05b0*/  LDS R7, [R4+-0xc] ;  /* 0xfffff40004077984 */ /* 0x000e680000000800 */
[----:B------:R-:W2:Y:S04]  /*05c0*/  LDS R3, [R4] ;  /* 0x0000000004037984 */ /* 0x000ea80000000800 */
[----:B------:R-:W3:Y:S01]  /*05d0*/  LDS R2, [R4+-0x8] ;  /* 0xfffff80004027984 */ /* 0x000ee20000000800 */
[----:B0-----:R-:W-:-:S02]  /*05e0*/  FMNMX R23, R15, R0, PT ;  /* 0x000000000f177209 */ /* 0x001fc40003800000 */
[----:B-1----:R-:W-:Y:S01]  /*05f0*/  FMNMX R6, R16, R7, !PT ;  /* 0x0000000710067209 */ /* 0x002fe20007800000 */
[----:B------:R-:W-:Y:S01]  /*0600*/  FADD R7, R0, -R7 ;  /* 0x8000000700077221 */ /* 0x000fe20000000000 */
[----:B--2---:R-:W-:-:S03]  /*0610*/  FMNMX R20, R14, R3, PT ;  /* 0x000000030e147209 */ /* 0x004fc60003800000 */
[----:B------:R-:W-:Y:S01]  /*0620*/  FADD R6, -R6, R23 ;  /* 0x0000001706067221 */ /* 0x000fe20000000100 */
[----:B---3--:R-:W-:Y:S01]  /*0630*/  FMNMX R9, R17, R2, !PT ;  /* 0x0000000211097209 */ /* 0x008fe20007800000 */
[----:B------:R-:W-:-:S03]  /*0640*/  FADD R2, R3, -R2 ;  /* 0x8000000203027221 */ /* 0x000fc60000000000 */
[----:B------:R-:W-:Y:S01]  /*0650*/  FMNMX R0, RZ, R6, !PT ;  /* 0x00000006ff007209 */ /* 0x000fe20007800000 */
[----:B------:R-:W-:Y:S01]  /*0660*/  FADD R9, -R9, R20 ;  /* 0x0000001409097221 */ /* 0x000fe20000000100 */
[----:B------:R-:W-:-:S04]  /*0670*/  FFMA R3, R7, R2, R12 ;  /* 0x0000000207037223 */ /* 0x000fc8000000000c */
[----:B------:R-:W-:-:S05]  /*0680*/  FMNMX R9, RZ, R9, !PT ;  /* 0x00000009ff097209 */ /* 0x000fca0007800000 */
[----:B------:R-:W-:-:S04]  /*0690*/  FMUL R0, R0, R9 ;  /* 0x0000000900007220 */ /* 0x000fc80000400000 */
[----:B------:R-:W-:-:S04]  /*06a0*/  FADD R3, -R0, R3 ;  /* 0x0000000300037221 */ /* 0x000fc80000000100 */
[----:B------:R-:W0:Y:S01]  /*06b0*/  MUFU.RCP R2, R3 ;  /* 0x0000000300027308 */ /* 0x000e220000001000 */
[----:B------:R-:W-:-:S07]  /*06c0*/  FSETP.GTU.AND P3, PT, R3, RZ, PT ;  /* 0x000000ff0300720b */ /* 0x000fce0003f6c000 */
[----:B------:R-:W1:Y:S01]  /*06d0*/  FCHK P0, R0, R3 ;  /* 0x0000000300007302 */ /* 0x000e620000000000 */
[----:B0-----:R-:W-:-:S04]  /*06e0*/  FFMA R7, -R3, R2, 1 ;  /* 0x3f80000003077423 */ /* 0x001fc80000000102 */
[----:B------:R-:W-:-:S04]  /*06f0*/  FFMA R7, R2, R7, R2 ;  /* 0x0000000702077223 */ /* 0x000fc80000000002 */
[----:B------:R-:W-:-:S04]  /*0700*/  FFMA R2, R0, R7, RZ ;  /* 0x0000000700027223 */ /* 0x000fc800000000ff */
[----:B------:R-:W-:-:S04]  /*0710*/  FFMA R6, -R3, R2, R0 ;  /* 0x0000000203067223 */ /* 0x000fc80000000100 */
[----:B------:R-:W-:Y:S01]  /*0720*/  FFMA R2, R7, R6, R2 ;  /* 0x0000000607027223 */ /* 0x000fe20000000002 */
[----:B-1----:R-:W-:Y:S06]  /*0730*/  @!P0 BRA `(.L_x_7) ;  /* 0x00000000000c8947 */ /* 0x002fec0003800000 */
[----:B------:R-:W-:-:S07]  /*0740*/  MOV R2, 0x760 ;  /* 0x0000076000027802 */ /* 0x000fce0000000f00 */
[----:B------:R-:W-:Y:S05]  /*0750*/  CALL.REL.NOINC `($__internal_0_$__cuda_sm3x_div_rn_noftz_f32_slowpath) ;  /* 0x0000000000507944 */ /* 0x000fea0003c00000 */
[----:B------:R-:W-:-:S07]  /*0760*/  IMAD.MOV.U32 R2, RZ, RZ, R0 ;  /* 0x000000ffff027224 */ /* 0x000fce00078e0000 */
.L_x_7:
[----:B------:R-:W-:Y:S05]  /*0770*/  BSYNC.RECONVERGENT B2 ;  /* 0x0000000000027941 */ /* 0x000fea0003800200 */
.L_x_6:
[----:B------:R-:W-:Y:S01]  /*0780*/  FSEL R2, R2, RZ, P3 ;  /* 0x000000ff02027208 */ /* 0x000fe20001800000 */
[----:B------:R-:W-:-:S03]  /*0790*/  IMAD.MOV.U32 R0, RZ, RZ, 0x1 ;  /* 0x00000001ff007424 */ /* 0x000fc600078e00ff */
[----:B------:R-:W-:-:S13]  /*07a0*/  FSETP.GT.AND P0, PT, R2, UR7, PT ;  /* 0x0000000702007c0b */ /* 0x000fda000bf04000 */
[----:B------:R-:W0:Y:S02]  /*07b0*/  @P0 LDC.64 R2, c[0x0][0x390] ;  /* 0x0000e400ff020b82 */ /* 0x000e240000000a00 */
[----:B0-----:R-:W-:-:S04]  /*07c0*/  @P0 IADD3 R2, P1, PT, R5, R2, RZ ;  /* 0x0000000205020210 */ /* 0x001fc80007f3e0ff */
[----:B------:R-:W-:-:S05]  /*07d0*/  @P0 LEA.HI.X.SX32 R3, R5, R3, 0x1, P1 ;  /* 0x0000000305030211 */ /* 0x000fca00008f0eff */
[----:B------:R0:W-:Y:S04]  /*07e0*/  @P0 STG.E.U8 desc[UR8][R2.64], R0 ;  /* 0x0000000002000986 */ /* 0x0001e8000c101108 */
.L_x_5:
[----:B------:R-:W-:Y:S05]  /*07f0*/  BSYNC.RECONVERGENT B1 ;  /* 0x0000000000017941 */ /* 0x000fea0003800200 */
.L_x_4:
[----:B------:R-:W-:Y:S02]  /*0800*/  VIADD R8, R8, 0x1 ;  /* 0x0000000108087836 */ /* 0x000fe40000000000 */
[----:B------:R-:W-:Y:S02]  /*0810*/  VIADD R4, R4, 0x18 ;  /* 0x0000001804047836 */ /* 0x000fe40000000000 */
[----:B------:R-:W-:Y:S01]  /*0820*/  VIADD R5, R5, 0x1 ;  /* 0x0000000105057836 */ /* 0x000fe20000000000 */
[----:B------:R-:W-:Y:S01]  /*0830*/  ISETP.NE.AND P0, PT, R8, RZ, PT ;  /* 0x000000ff0800720c */ /* 0x000fe20003f05270 */
[----:B------:R-:W-:-:S12]  /*0840*/  VIADD R10, R10, 0x1 ;  /* 0x000000010a0a7836 */ /* 0x000fd80000000000 */
[----:B------:R-:W-:Y:S05]  /*0850*/  @P0 BRA `(.L_x_8) ;  /* 0xfffffffc002c0947 */ /* 0x000fea000383ffff */
.L_x_3:
[----:B------:R-:W-:Y:S05]  /*0860*/  BSYNC.RECONVERGENT B0 ;  /* 0x0000000000007941 */ /* 0x000fea0003800200 */
.L_x_2:
[----:B------:R-:W-:Y:S06]  /*0870*/  BAR.SYNC.DEFER_BLOCKING 0x0 ;  /* 0x0000000000007b1d */ /* 0x000fec0000010000 */
[----:B------:R-:W-:Y:S05]  /*0880*/  @P2 BRA `(.L_x_9) ;  /* 0xfffffff8008c2947 */ /* 0x000fea000383ffff */
[----:B------:R-:W-:Y:S05]  /*0890*/  EXIT ;  /* 0x000000000000794d */ /* 0x000fea0003800000 */
        .weak           $__internal_0_$__cuda_sm3x_div_rn_noftz_f32_slowpath
        .type           $__internal_0_$__cuda_sm3x_div_rn_noftz_f32_slowpath,@function
        .size           $__internal_0_$__cuda_sm3x_div_rn_noftz_f32_slowpath,(.L_x_22 - $__internal_0_$__cuda_sm3x_div_rn_noftz_f32_slowpath)
$__internal_0_$__cuda_sm3x_div_rn_noftz_f32_slowpath:
[--C-:B------:R-:W-:Y:S01]  /*08a0*/  SHF.R.U32.HI R6, RZ, 0x17, R3.reuse ;  /* 0x00000017ff067819 */ /* 0x100fe20000011603 */
[----:B------:R-:W-:Y:S01]  /*08b0*/  BSSY.RECONVERGENT B3, `(.L_x_10) ;  /* 0x0000064000037945 */ /* 0x000fe20003800200 */
[--C-:B------:R-:W-:Y:S01]  /*08c0*/  SHF.R.U32.HI R20, RZ, 0x17, R0.reuse ;  /* 0x00000017ff147819 */ /* 0x100fe20000011600 */
[----:B------:R-:W-:Y:S01]  /*08d0*/  IMAD.MOV.U32 R9, RZ, RZ, R0 ;  /* 0x000000ffff097224 */ /* 0x000fe200078e0000 */
[----:B------:R-:W-:Y:S01]  /*08e0*/  LOP3.LUT R6, R6, 0xff, RZ, 0xc0, !PT ;  /* 0x000000ff06067812 */ /* 0x000fe200078ec0ff */
[----:B------:R-:W-:Y:S01]  /*08f0*/  IMAD.MOV.U32 R22, RZ, RZ, R3 ;  /* 0x000000ffff167224 */ /* 0x000fe200078e0003 */
[----:B------:R-:W-:-:S03]  /*0900*/  LOP3.LUT R20, R20, 0xff, RZ, 0xc0, !PT ;  /* 0x000000ff14147812 */ /* 0x000fc600078ec0ff */
[----:B------:R-:W-:Y:S02]  /*0910*/  VIADD R24, R6, 0xffffffff ;  /* 0xffffffff06187836 */ /* 0x000fe40000000000 */
[----:B------:R-:W-:-:S03]  /*0920*/  VIADD R23, R20, 0xffffffff ;  /* 0xffffffff14177836 */ /* 0x000fc60000000000 */
[----:B------:R-:W-:-:S04]  /*0930*/  ISETP.GT.U32.AND P0, PT, R24, 0xfd, PT ;  /* 0x000000fd1800780c */ /* 0x000fc80003f04070 */
[----:B------:R-:W-:-:S13]  /*0940*/  ISETP.GT.U32.OR P0, PT, R23, 0xfd, P0 ;  /* 0x000000fd1700780c */ /* 0x000fda0000704470 */
[----:B------:R-:W-:Y:S01]  /*0950*/  @!P0 IMAD.MOV.U32 R7, RZ, RZ, RZ ;  /* 0x000000ffff078224 */ /* 0x000fe200078e00ff */
[----:B------:R-:W-:Y:S06]  /*0960*/  @!P0 BRA `(.L_x_11) ;  /* 0x00000000005c8947 */ /* 0x000fec0003800000 */
[----:B------:R-:W-:Y:S02]  /*0970*/  FSETP.GTU.FTZ.AND P0, PT, |R0|, +INF , PT ;  /* 0x7f8000000000780b */ /* 0x000fe40003f1c200 */
[----:B------:R-:W-:-:S04]  /*0980*/  FSETP.GTU.FTZ.AND P1, PT, |R3|, +INF , PT ;  /* 0x7f8000000300780b */ /* 0x000fc80003f3c200 */
[----:B------:R-:W-:-:S13]  /*0990*/  PLOP3.LUT P0, PT, P0, P1, PT, 0xf8, 0x8f ;  /* 0x00000000008f781c */ /* 0x000fda0000703f70 */
[----:B------:R-:W-:Y:S05]  /*09a0*/  @P0 BRA `(.L_x_12) ;  /* 0x00000004004c0947 */ /* 0x000fea0003800000 */
[----:B------:R-:W-:-:S13]  /*09b0*/  LOP3.LUT P0, RZ, R22, 0x7fffffff, R9, 0xc8, !PT ;  /* 0x7fffffff16ff7812 */ /* 0x000fda000780c809 */
[----:B------:R-:W-:Y:S05]  /*09c0*/  @!P0 BRA `(.L_x_13) ;  /* 0x00000004003c8947 */ /* 0x000fea0003800000 */
[C---:B------:R-:W-:Y:S02]  /*09d0*/  FSETP.NEU.FTZ.AND P4, PT, |R0|.reuse, +INF , PT ;  /* 0x7f8000000000780b */ /* 0x040fe40003f9d200 */
[----:B------:R-:W-:Y:S02]  /*09e0*/  FSETP.NEU.FTZ.AND P1, PT, |R3|, +INF , PT ;  /* 0x7f8000000300780b */ /* 0x000fe40003f3d200 */
[----:B------:R-:W-:-:S11]  /*09f0*/  FSETP.NEU.FTZ.AND P0, PT, |R0|, +INF , PT ;  /* 0x7f8000000000780b */ /* 0x000fd60003f1d200 */
[----:B------:R-:W-:Y:S05]  /*0a00*/  @!P1 BRA !P4, `(.L_x_13) ;  /* 0x00000004002c9947 */ /* 0x000fea0006000000 */
[----:B------:R-:W-:-:S04]  /*0a10*/  LOP3.LUT P4, RZ, R9, 0x7fffffff, RZ, 0xc0, !PT ;  /* 0x7fffffff09ff7812 */ /* 0x000fc8000788c0ff */
[----:B------:R-:W-:-:S13]  /*0a20*/  PLOP3.LUT P1, PT, P1, P4, PT, 0x2f, 0xf2 ;  /* 0x0000000000f2781c */ /* 0x000fda0000f28577 */
[----:B------:R-:W-:Y:S05]  /*0a30*/  @P1 BRA `(.L_x_14) ;  /* 0x0000000400181947 */ /* 0x000fea0003800000 */
[----:B------:R-:W-:-:S04]  /*0a40*/  LOP3.LUT P1, RZ, R22, 0x7fffffff, RZ, 0xc0, !PT ;  /* 0x7fffffff16ff7812 */ /* 0x000fc8000782c0ff */
[----:B------:R-:W-:-:S13]  /*0a50*/  PLOP3.LUT P0, PT, P0, P1, PT, 0x2f, 0xf2 ;  /* 0x0000000000f2781c */ /* 0x000fda0000702577 */
[----:B------:R-:W-:Y:S05]  /*0a60*/  @P0 BRA `(.L_x_15) ;  /* 0x0000000400000947 */ /* 0x000fea0003800000 */
[----:B------:R-:W-:Y:S02]  /*0a70*/  ISETP.GE.AND P0, PT, R23, RZ, PT ;  /* 0x000000ff1700720c */ /* 0x000fe40003f06270 */
[----:B------:R-:W-:-:S11]  /*0a80*/  ISETP.GE.AND P1, PT, R24, RZ, PT ;  /* 0x000000ff1800720c */ /* 0x000fd60003f26270 */
[----:B------:R-:W-:Y:S02]  /*0a90*/  @P0 IMAD.MOV.U32 R7, RZ, RZ, RZ ;  /* 0x000000ffff070224 */ /* 0x000fe400078e00ff */
[----:B------:R-:W-:Y:S01]  /*0aa0*/  @!P0 FFMA R9, R0, 1.84467440737095516160e+19, RZ ;  /* 0x5f80000000098823 */ /* 0x000fe200000000ff */
[----:B------:R-:W-:Y:S02]  /*0ab0*/  @!P0 IMAD.MOV.U32 R7, RZ, RZ, -0x40 ;  /* 0xffffffc0ff078424 */ /* 0x000fe400078e00ff */
[----:B------:R-:W-:Y:S02]  /*0ac0*/  @!P1 FFMA R22, R3, 1.84467440737095516160e+19, RZ ;  /* 0x5f80000003169823 */ /* 0x000fe400000000ff */
[----:B------:R-:W-:-:S07]  /*0ad0*/  @!P1 VIADD R7, R7, 0x40 ;  /* 0x0000004007079836 */ /* 0x000fce0000000000 */
.L_x_11:
[----:B------:R-:W-:Y:S01]  /*0ae0*/  LEA R3, R6, 0xc0800000, 0x17 ;  /* 0xc080000006037811 */ /* 0x000fe200078eb8ff */
[----:B------:R-:W-:Y:S04]  /*0af0*/  BSSY.RECONVERGENT B4, `(.L_x_16) ;  /* 0x0000036000047945 */ /* 0x000fe80003800200 */
[----:B------:R-:W-:Y:S02]  /*0b00*/  IMAD.IADD R23, R22, 0x1, -R3 ;  /* 0x0000000116177824 */ /* 0x000fe400078e0a03 */
[----:B------:R-:W-:Y:S02]  /*0b10*/  VIADD R22, R20, 0xffffff81 ;  /* 0xffffff8114167836 */ /* 0x000fe40000000000 */
[----:B------:R-:W0:Y:S01]  /*0b20*/  MUFU.RCP R3, R23 ;  /* 0x0000001700037308 */ /* 0x000e220000001000 */
[----:B------:R-:W-:Y:S01]  /*0b30*/  FADD.FTZ R25, -R23, -RZ ;  /* 0x800000ff17197221 */ /* 0x000fe20000010100 */
[C---:B------:R-:W-:Y:S01]  /*0b40*/  IMAD R0, R22.reuse, -0x800000, R9 ;  /* 0xff80000016007824 */ /* 0x040fe200078e0209 */
[----:B------:R-:W-:-:S05]  /*0b50*/  IADD3 R22, PT, PT, R22, 0x7f, -R6 ;  /* 0x0000007f16167810 */ /* 0x000fca0007ffe806 */
[----:B------:R-:W-:Y:S02]  /*0b60*/  IMAD.IADD R7, R22, 0x1, R7 ;  /* 0x0000000116077824 */ /* 0x000fe400078e0207 */
[----:B0-----:R-:W-:-:S04]  /*0b70*/  FFMA R20, R3, R25, 1 ;  /* 0x3f80000003147423 */ /* 0x001fc80000000019 */
[----:B------:R-:W-:-:S04]  /*0b80*/  FFMA R3, R3, R20, R3 ;  /* 0x0000001403037223 */ /* 0x000fc80000000003 */
[----:B------:R-:W-:-:S04]  /*0b90*/  FFMA R20, R0, R3, RZ ;  /* 0x0000000300147223 */ /* 0x000fc800000000ff */
[----:B------:R-:W-:-:S04]  /*0ba0*/  FFMA R9, R25, R20, R0 ;  /* 0x0000001419097223 */ /* 0x000fc80000000000 */
[----:B------:R-:W-:-:S04]  /*0bb0*/  FFMA R20, R3, R9, R20 ;  /* 0x0000000903147223 */ /* 0x000fc80000000014 */
[----:B------:R-:W-:-:S04]  /*0bc0*/  FFMA R9, R25, R20, R0 ;  /* 0x0000001419097223 */ /* 0x000fc80000000000 */
[----:B------:R-:W-:-:S05]  /*0bd0*/  FFMA R0, R3, R9, R20 ;  /* 0x0000000903007223 */ /* 0x000fca0000000014 */
[----:B------:R-:W-:-:S04]  /*0be0*/  SHF.R.U32.HI R6, RZ, 0x17, R0 ;  /* 0x00000017ff067819 */ /* 0x000fc80000011600 */
[----:B------:R-:W-:-:S05]  /*0bf0*/  LOP3.LUT R6, R6, 0xff, RZ, 0xc0, !PT ;  /* 0x000000ff06067812 */ /* 0x000fca00078ec0ff */
[----:B------:R-:W-:-:S04]  /*0c00*/  IMAD.IADD R22, R6, 0x1, R7 ;  /* 0x0000000106167824 */ /* 0x000fc800078e0207 */
[----:B------:R-:W-:-:S05]  /*0c10*/  VIADD R6, R22, 0xffffffff ;  /* 0xffffffff16067836 */ /* 0x000fca0000000000 */
[----:B------:R-:W-:-:S13]  /*0c20*/  ISETP.GE.U32.AND P0, PT, R6, 0xfe, PT ;  /* 0x000000fe0600780c */ /* 0x000fda0003f06070 */
[----:B------:R-:W-:Y:S05]  /*0c30*/  @!P0 BRA `(.L_x_17) ;  /* 0x0000000000808947 */ /* 0x000fea0003800000 */
[----:B------:R-:W-:-:S13]  /*0c40*/  ISETP.GT.AND P0, PT, R22, 0xfe, PT ;  /* 0x000000fe1600780c */ /* 0x000fda0003f04270 */
[----:B------:R-:W-:Y:S05]  /*0c50*/  @P0 BRA `(.L_x_18) ;  /* 0x00000000006c0947 */ /* 0x000fea0003800000 */
[----:B------:R-:W-:-:S13]  /*0c60*/  ISETP.GE.AND P0, PT, R22, 0x1, PT ;  /* 0x000000011600780c */ /* 0x000fda0003f06270 */
[----:B------:R-:W-:Y:S05]  /*0c70*/  @P0 BRA `(.L_x_19) ;  /* 0x0000000000740947 */ /* 0x000fea0003800000 */
[----:B------:R-:W-:Y:S02]  /*0c80*/  ISETP.GE.AND P0, PT, R22, -0x18, PT ;  /* 0xffffffe81600780c */ /* 0x000fe40003f06270 */
[----:B------:R-:W-:-:S11]  /*0c90*/  LOP3.LUT R0, R0, 0x80000000, RZ, 0xc0, !PT ;  /* 0x8000000000007812 */ /* 0x000fd600078ec0ff */
[----:B------:R-:W-:Y:S05]  /*0ca0*/  @!P0 BRA `(.L_x_19) ;  /* 0x0000000000688947 */ /* 0x000fea0003800000 */
[CCC-:B------:R-:W-:Y:S01]  /*0cb0*/  FFMA.RZ R6, R3.reuse, R9.reuse, R20.reuse ;  /* 0x0000000903067223 */ /* 0x1c0fe2000000c014 */
[C---:B------:R-:W-:Y:S02]  /*0cc0*/  ISETP.NE.AND P4, PT, R22.reuse, RZ, PT ;  /* 0x000000ff1600720c */ /* 0x040fe40003f85270 */
[----:B------:R-:W-:Y:S02]  /*0cd0*/  ISETP.NE.AND P1, PT, R22, RZ, PT ;  /* 0x000000ff1600720c */ /* 0x000fe40003f25270 */
[----:B------:R-:W-:Y:S01]  /*0ce0*/  LOP3.LUT R7, R6, 0x7fffff, RZ, 0xc0, !PT ;  /* 0x007fffff06077812 */ /* 0x000fe200078ec0ff */
[CCC-:B------:R-:W-:Y:S01]  /*0cf0*/  FFMA.RP R6, R3.reuse, R9.reuse, R20.reuse ;  /* 0x0000000903067223 */ /* 0x1c0fe20000008014 */
[----:B------:R-:W-:Y:S01]  /*0d00*/  FFMA.RM R3, R3, R9, R20 ;  /* 0x0000000903037223 */ /* 0x000fe20000004014 */
[----:B------:R-:W-:Y:S01]  /*0d10*/  VIADD R20, R22, 0x20 ;  /* 0x0000002016147836 */ /* 0x000fe20000000000 */
[----:B------:R-:W-:Y:S01]  /*0d20*/  LOP3.LUT R7, R7, 0x800000, RZ, 0xfc, !PT ;  /* 0x0080000007077812 */ /* 0x000fe200078efcff */
[----:B------:R-:W-:-:S02]  /*0d30*/  IMAD.MOV R9, RZ, RZ, -R22 ;  /* 0x000000ffff097224 */ /* 0x000fc400078e0a16 */
[----:B------:R-:W-:Y:S02]  /*0d40*/  FSETP.NEU.FTZ.AND P0, PT, R6, R3, PT ;  /* 0x000000030600720b */ /* 0x000fe40003f1d000 */
[----:B------:R-:W-:Y:S02]  /*0d50*/  SHF.L.U32 R20, R7, R20, RZ ;  /* 0x0000001407147219 */ /* 0x000fe400000006ff */
[----:B------:R-:W-:Y:S02]  /*0d60*/  SEL R6, R9, RZ, P4 ;  /* 0x000000ff09067207 */ /* 0x000fe40002000000 */
[----:B------:R-:W-:Y:S02]  /*0d70*/  ISETP.NE.AND P1, PT, R20, RZ, P1 ;  /* 0x000000ff1400720c */ /* 0x000fe40000f25270 */
[----:B------:R-:W-:Y:S02]  /*0d80*/  SHF.R.U32.HI R6, RZ, R6, R7 ;  /* 0x00000006ff067219 */ /* 0x000fe40000011607 */
[----:B------:R-:W-:-:S02]  /*0d90*/  PLOP3.LUT P0, PT, P0, P1, PT, 0xf8, 0x8f ;  /* 0x00000000008f781c */ /* 0x000fc40000703f70 */
[----:B------:R-:W-:Y:S02]  /*0da0*/  SHF.R.U32.HI R20, RZ, 0x1, R6 ;  /* 0x00000001ff147819 */ /* 0x000fe40000011606 */
[----:B------:R-:W-:-:S04]  /*0db0*/  SEL R3, RZ, 0x1, !P0 ;  /* 0x00000001ff037807 */ /* 0x000fc80004000000 */
[----:B------:R-:W-:-:S04]  /*0dc0*/  LOP3.LUT R3, R3, 0x1, R20, 0xf8, !PT ;  /* 0x0000000103037812 */ /* 0x000fc800078ef814 */
[----:B------:R-:W-:-:S05]  /*0dd0*/  LOP3.LUT R3, R3, R6, RZ, 0xc0, !PT ;  /* 0x0000000603037212 */ /* 0x000fca00078ec0ff */
[----:B------:R-:W-:-:S05]  /*0de0*/  IMAD.IADD R3, R20, 0x1, R3 ;  /* 0x0000000114037824 */ /* 0x000fca00078e0203 */
[----:B------:R-:W-:Y:S01]  /*0df0*/  LOP3.LUT R0, R3, R0, RZ, 0xfc, !PT ;  /* 0x0000000003007212 */ /* 0x000fe200078efcff */
[----:B------:R-:W-:Y:S06]  /*0e00*/  BRA `(.L_x_19) ;  /* 0x0000000000107947 */ /* 0x000fec0003800000 */
.L_x_18:
[----:B------:R-:W-:-:S04]  /*0e10*/  LOP3.LUT R0, R0, 0x80000000, RZ, 0xc0, !PT ;  /* 0x8000000000007812 */ /* 0x000fc800078ec0ff */
[----:B------:R-:W-:Y:S01]  /*0e20*/  LOP3.LUT R0, R0, 0x7f800000, RZ, 0xfc, !PT ;  /* 0x7f80000000007812 */ /* 0x000fe200078efcff */
[----:B------:R-:W-:Y:S06]  /*0e30*/  BRA `(.L_x_19) ;  /* 0x0000000000047947 */ /* 0x000fec0003800000 */
.L_x_17:
[----:B------:R-:W-:-:S07]  /*0e40*/  IMAD R0, R7, 0x800000, R0 ;  /* 0x0080000007007824 */ /* 0x000fce00078e0200 */
.L_x_19:
[----:B------:R-:W-:Y:S05]  /*0e50*/  BSYNC.RECONVERGENT B4 ;  /* 0x0000000000047941 */ /* 0x000fea0003800200 */
.L_x_16:
[----:B------:R-:W-:Y:S05]  /*0e60*/  BRA `(.L_x_20) ;  /* 0x0000000000207947 */ /* 0x000fea0003800000 */
.L_x_15:
[----:B------:R-:W-:-:S04]  /*0e70*/  LOP3.LUT R0, R22, 0x80000000, R9, 0x48, !PT ;  /* 0x8000000016007812 */ /* 0x000fc800078e4809 */
[----:B------:R-:W-:Y:S01]  /*0e80*/  LOP3.LUT R0, R0, 0x7f800000, RZ, 0xfc, !PT ;  /* 0x7f80000000007812 */ /* 0x000fe200078efcff */
[----:B------:R-:W-:Y:S06]  /*0e90*/  BRA `(.L_x_20) ;  /* 0x0000000000147947 */ /* 0x000fec0003800000 */
.L_x_14:
[----:B------:R-:W-:Y:S01]  /*0ea0*/  LOP3.LUT R0, R22, 0x80000000, R9, 0x48, !PT ;  /* 0x8000000016007812 */ /* 0x000fe200078e4809 */
[----:B------:R-:W-:Y:S06]  /*0eb0*/  BRA `(.L_x_20) ;  /* 0x00000000000c7947 */ /* 0x000fec0003800000 */
.L_x_13:
[----:B------:R-:W0:Y:S01]  /*0ec0*/  MUFU.RSQ R0, -QNAN ;  /* 0xffc0000000007908 */ /* 0x000e220000001400 */
[----:B------:R-:W-:Y:S05]  /*0ed0*/  BRA `(.L_x_20) ;  /* 0x0000000000047947 */ /* 0x000fea0003800000 */
.L_x_12:
[----:B------:R-:W-:-:S07]  /*0ee0*/  FADD.FTZ R0, R0, R3 ;  /* 0x0000000300007221 */ /* 0x000fce0000010000 */
.L_x_20:
[----:B------:R-:W-:Y:S05]  /*0ef0*/  BSYNC.RECONVERGENT B3 ;  /* 0x0000000000037941 */ /* 0x000fea0003800200 */
.L_x_10:
[----:B------:R-:W-:-:S04]  /*0f00*/  IMAD.MOV.U32 R3, RZ, RZ, 0x0 ;  /* 0x00000000ff037424 */ /* 0x000fc800078e00ff */
[----:B0-----:R-:W-:Y:S05]  /*0f10*/  RET.REL.NODEC R2 `(_Z14nms_kernel_optPK3BoxifPh) ;  /* 0xfffffff002387950 */ /* 0x001fea0003c3ffff */
.L_x_21:
[----:B------:R-:W-:-:S00]  /*0f20*/  BRA `(.L_x_21) ;  /* 0xfffffffc00fc7947 */ /* 0x000fc0000383ffff */
[----:B------:R-:W-:-:S00]  /*0f30*/  NOP ;  /* 0x0000000000007918 */ /* 0x000fc00000000000 */
        /* <DEDUP_REMOVED lines=12> */
.L_x_22:


//--------------------- .nv.shared._Z14nms_kernel_optPK3BoxifPh --------------------------
	.section	.nv.shared._Z14nms_kernel_optPK3BoxifPh,"aw",@nobits
	.sectionflags	@""
	.align	4
.nv.shared._Z14nms_kernel_optPK3BoxifPh:
	.zero		7168


//--------------------- .nv.shared.reserved.0     --------------------------
	.section	.nv.shared.reserved.0,"aw",@nobits
	.weak		__nv_reservedSMEM_offset_0_alias
	.size		__nv_reservedSMEM_offset_0_alias, 0, 64
	.other		__nv_reservedSMEM_offset_0_alias,@"STO_CUDA_RESERVED_SHARED STV_DEFAULT"
__nv_reservedSMEM_offset_0_alias:
	.zero		0
	.zero		64


//--------------------- .nv.constant0._Z14nms_kernel_optPK3BoxifPh --------------------------
	.section	.nv.constant0._Z14nms_kernel_optPK3BoxifPh,"a",@progbits
	.sectionflags	@""
	.align	4
.nv.constant0._Z14nms_kernel_optPK3BoxifPh:
	.zero		920


//--------------------- SYMBOLS --------------------------

	.type		.nv.reservedSmem.offset0,@object
	.size		.nv.reservedSmem.offset0,0x4
	.type		.nv.reservedSmem.cap,@object
	.size		.nv.reservedSmem.cap,0x4
